//
// Generated by NVIDIA NVVM Compiler
//
// Compiler Build ID: CL-36424714
// Cuda compilation tools, release 13.0, V13.0.88
// Based on NVVM 20.0.0
//

.version 9.0
.target sm_100
.address_size 64

	// .globl	_Z14convolution_1dPfS_iS_iPbf

.visible .entry _Z14convolution_1dPfS_iS_iPbf(
	.param .u64 .ptr .align 1 _Z14convolution_1dPfS_iS_iPbf_param_0,
	.param .u64 .ptr .align 1 _Z14convolution_1dPfS_iS_iPbf_param_1,
	.param .u32 _Z14convolution_1dPfS_iS_iPbf_param_2,
	.param .u64 .ptr .align 1 _Z14convolution_1dPfS_iS_iPbf_param_3,
	.param .u32 _Z14convolution_1dPfS_iS_iPbf_param_4,
	.param .u64 .ptr .align 1 _Z14convolution_1dPfS_iS_iPbf_param_5,
	.param .f32 _Z14convolution_1dPfS_iS_iPbf_param_6
)
{
	.reg .pred 	%p<39>;
	.reg .b16 	%rs<9>;
	.reg .b32 	%r<31>;
	.reg .b32 	%f<51>;
	.reg .b64 	%rd<35>;

	ld.param.u64 	%rd10, [_Z14convolution_1dPfS_iS_iPbf_param_0];
	ld.param.u64 	%rd11, [_Z14convolution_1dPfS_iS_iPbf_param_1];
	ld.param.u32 	%r19, [_Z14convolution_1dPfS_iS_iPbf_param_2];
	ld.param.u64 	%rd12, [_Z14convolution_1dPfS_iS_iPbf_param_3];
	ld.param.u32 	%r20, [_Z14convolution_1dPfS_iS_iPbf_param_4];
	ld.param.u64 	%rd13, [_Z14convolution_1dPfS_iS_iPbf_param_5];
	ld.param.f32 	%f1, [_Z14convolution_1dPfS_iS_iPbf_param_6];
	cvta.to.global.u64 	%rd1, %rd11;
	cvta.to.global.u64 	%rd2, %rd12;
	cvta.to.global.u64 	%rd3, %rd13;
	mov.u32 	%r21, %tid.x;
	mov.u32 	%r1, %ntid.x;
	mov.u32 	%r22, %ctaid.x;
	mad.lo.s32 	%r28, %r22, %r1, %r21;
	setp.ge.s32 	%p1, %r28, %r19;
	@%p1 bra 	$L__BB0_38;
	shr.u32 	%r3, %r20, 1;
	and.b32  	%r4, %r20, 3;
	and.b32  	%r5, %r20, 2147483644;
	mov.u32 	%r23, %nctaid.x;
	mul.lo.s32 	%r6, %r1, %r23;
	cvta.to.global.u64 	%rd4, %rd10;
$L__BB0_2:
	setp.lt.s32 	%p2, %r20, 1;
	cvt.s64.s32 	%rd14, %r28;
	add.s64 	%rd15, %rd3, %rd14;
	ld.global.u8 	%rs1, [%rd15];
	setp.eq.s16 	%p3, %rs1, 0;
	or.pred  	%p4, %p3, %p2;
	@%p4 bra 	$L__BB0_37;
	setp.lt.u32 	%p5, %r20, 4;
	mul.wide.s32 	%rd16, %r28, 4;
	add.s64 	%rd5, %rd4, %rd16;
	mov.b32 	%r30, 0;
	@%p5 bra 	$L__BB0_22;
	mov.b32 	%r29, 0;
$L__BB0_5:
	sub.s32 	%r26, %r28, %r29;
	add.s32 	%r9, %r26, %r3;
	cvt.s64.s32 	%rd17, %r9;
	add.s64 	%rd6, %rd3, %rd17;
	ld.global.u8 	%rs2, [%rd6];
	setp.eq.s16 	%p6, %rs2, 0;
	mul.wide.u32 	%rd18, %r29, 4;
	add.s64 	%rd7, %rd2, %rd18;
	@%p6 bra 	$L__BB0_9;
	setp.lt.s32 	%p7, %r9, 0;
	setp.ge.s32 	%p8, %r9, %r19;
	or.pred  	%p9, %p7, %p8;
	@%p9 bra 	$L__BB0_8;
	mul.wide.u32 	%rd19, %r9, 4;
	add.s64 	%rd20, %rd1, %rd19;
	ld.global.f32 	%f5, [%rd20];
	ld.global.f32 	%f6, [%rd7];
	ld.global.f32 	%f7, [%rd5];
	fma.rn.f32 	%f8, %f5, %f6, %f7;
	st.global.f32 	[%rd5], %f8;
	bra.uni 	$L__BB0_9;
$L__BB0_8:
	ld.global.f32 	%f2, [%rd7];
	ld.global.f32 	%f3, [%rd5];
	fma.rn.f32 	%f4, %f1, %f2, %f3;
	st.global.f32 	[%rd5], %f4;
$L__BB0_9:
	add.s32 	%r10, %r9, -1;
	ld.global.u8 	%rs3, [%rd6+-1];
	setp.eq.s16 	%p10, %rs3, 0;
	@%p10 bra 	$L__BB0_13;
	setp.gt.s32 	%p11, %r10, -1;
	setp.lt.s32 	%p12, %r10, %r19;
	and.pred  	%p13, %p11, %p12;
	@%p13 bra 	$L__BB0_12;
	ld.global.f32 	%f9, [%rd7+4];
	ld.global.f32 	%f10, [%rd5];
	fma.rn.f32 	%f11, %f1, %f9, %f10;
	st.global.f32 	[%rd5], %f11;
	bra.uni 	$L__BB0_13;
$L__BB0_12:
	mul.wide.u32 	%rd21, %r10, 4;
	add.s64 	%rd22, %rd1, %rd21;
	ld.global.f32 	%f12, [%rd22];
	ld.global.f32 	%f13, [%rd7+4];
	ld.global.f32 	%f14, [%rd5];
	fma.rn.f32 	%f15, %f12, %f13, %f14;
	st.global.f32 	[%rd5], %f15;
$L__BB0_13:
	add.s32 	%r11, %r9, -2;
	ld.global.u8 	%rs4, [%rd6+-2];
	setp.eq.s16 	%p14, %rs4, 0;
	@%p14 bra 	$L__BB0_17;
	setp.gt.s32 	%p15, %r11, -1;
	setp.lt.s32 	%p16, %r11, %r19;
	and.pred  	%p17, %p15, %p16;
	@%p17 bra 	$L__BB0_16;
	ld.global.f32 	%f16, [%rd7+8];
	ld.global.f32 	%f17, [%rd5];
	fma.rn.f32 	%f18, %f1, %f16, %f17;
	st.global.f32 	[%rd5], %f18;
	bra.uni 	$L__BB0_17;
$L__BB0_16:
	mul.wide.u32 	%rd23, %r11, 4;
	add.s64 	%rd24, %rd1, %rd23;
	ld.global.f32 	%f19, [%rd24];
	ld.global.f32 	%f20, [%rd7+8];
	ld.global.f32 	%f21, [%rd5];
	fma.rn.f32 	%f22, %f19, %f20, %f21;
	st.global.f32 	[%rd5], %f22;
$L__BB0_17:
	add.s32 	%r12, %r9, -3;
	ld.global.u8 	%rs5, [%rd6+-3];
	setp.eq.s16 	%p18, %rs5, 0;
	@%p18 bra 	$L__BB0_21;
	setp.gt.s32 	%p19, %r12, -1;
	setp.lt.s32 	%p20, %r12, %r19;
	and.pred  	%p21, %p19, %p20;
	@%p21 bra 	$L__BB0_20;
	ld.global.f32 	%f23, [%rd7+12];
	ld.global.f32 	%f24, [%rd5];
	fma.rn.f32 	%f25, %f1, %f23, %f24;
	st.global.f32 	[%rd5], %f25;
	bra.uni 	$L__BB0_21;
$L__BB0_20:
	mul.wide.u32 	%rd25, %r12, 4;
	add.s64 	%rd26, %rd1, %rd25;
	ld.global.f32 	%f26, [%rd26];
	ld.global.f32 	%f27, [%rd7+12];
	ld.global.f32 	%f28, [%rd5];
	fma.rn.f32 	%f29, %f26, %f27, %f28;
	st.global.f32 	[%rd5], %f29;
$L__BB0_21:
	add.s32 	%r29, %r29, 4;
	setp.ne.s32 	%p22, %r29, %r5;
	mov.u32 	%r30, %r5;
	@%p22 bra 	$L__BB0_5;
$L__BB0_22:
	setp.eq.s32 	%p23, %r4, 0;
	@%p23 bra 	$L__BB0_37;
	sub.s32 	%r27, %r28, %r30;
	add.s32 	%r15, %r27, %r3;
	cvt.s64.s32 	%rd27, %r15;
	add.s64 	%rd8, %rd3, %rd27;
	ld.global.u8 	%rs6, [%rd8];
	setp.eq.s16 	%p24, %rs6, 0;
	mul.wide.u32 	%rd28, %r30, 4;
	add.s64 	%rd9, %rd2, %rd28;
	@%p24 bra 	$L__BB0_27;
	setp.gt.s32 	%p25, %r15, -1;
	setp.lt.s32 	%p26, %r15, %r19;
	and.pred  	%p27, %p25, %p26;
	@%p27 bra 	$L__BB0_26;
	ld.global.f32 	%f30, [%rd9];
	ld.global.f32 	%f31, [%rd5];
	fma.rn.f32 	%f32, %f1, %f30, %f31;
	st.global.f32 	[%rd5], %f32;
	bra.uni 	$L__BB0_27;
$L__BB0_26:
	mul.wide.u32 	%rd29, %r15, 4;
	add.s64 	%rd30, %rd1, %rd29;
	ld.global.f32 	%f33, [%rd30];
	ld.global.f32 	%f34, [%rd9];
	ld.global.f32 	%f35, [%rd5];
	fma.rn.f32 	%f36, %f33, %f34, %f35;
	st.global.f32 	[%rd5], %f36;
$L__BB0_27:
	setp.eq.s32 	%p28, %r4, 1;
	@%p28 bra 	$L__BB0_37;
	add.s32 	%r16, %r15, -1;
	ld.global.u8 	%rs7, [%rd8+-1];
	setp.eq.s16 	%p29, %rs7, 0;
	@%p29 bra 	$L__BB0_32;
	setp.gt.s32 	%p30, %r16, -1;
	setp.lt.s32 	%p31, %r16, %r19;
	and.pred  	%p32, %p30, %p31;
	@%p32 bra 	$L__BB0_31;
	ld.global.f32 	%f37, [%rd9+4];
	ld.global.f32 	%f38, [%rd5];
	fma.rn.f32 	%f39, %f1, %f37, %f38;
	st.global.f32 	[%rd5], %f39;
	bra.uni 	$L__BB0_32;
$L__BB0_31:
	mul.wide.u32 	%rd31, %r16, 4;
	add.s64 	%rd32, %rd1, %rd31;
	ld.global.f32 	%f40, [%rd32];
	ld.global.f32 	%f41, [%rd9+4];
	ld.global.f32 	%f42, [%rd5];
	fma.rn.f32 	%f43, %f40, %f41, %f42;
	st.global.f32 	[%rd5], %f43;
$L__BB0_32:
	setp.eq.s32 	%p33, %r4, 2;
	@%p33 bra 	$L__BB0_37;
	add.s32 	%r17, %r15, -2;
	ld.global.u8 	%rs8, [%rd8+-2];
	setp.eq.s16 	%p34, %rs8, 0;
	@%p34 bra 	$L__BB0_37;
	setp.gt.s32 	%p35, %r17, -1;
	setp.lt.s32 	%p36, %r17, %r19;
	and.pred  	%p37, %p35, %p36;
	@%p37 bra 	$L__BB0_36;
	ld.global.f32 	%f44, [%rd9+8];
	ld.global.f32 	%f45, [%rd5];
	fma.rn.f32 	%f46, %f1, %f44, %f45;
	st.global.f32 	[%rd5], %f46;
	bra.uni 	$L__BB0_37;
$L__BB0_36:
	mul.wide.u32 	%rd33, %r17, 4;
	add.s64 	%rd34, %rd1, %rd33;
	ld.global.f32 	%f47, [%rd34];
	ld.global.f32 	%f48, [%rd9+8];
	ld.global.f32 	%f49, [%rd5];
	fma.rn.f32 	%f50, %f47, %f48, %f49;
	st.global.f32 	[%rd5], %f50;
$L__BB0_37:
	add.s32 	%r28, %r28, %r6;
	setp.lt.s32 	%p38, %r28, %r19;
	@%p38 bra 	$L__BB0_2;
$L__BB0_38:
	ret;

}


// ===== COMPILED SASS (sm_100) =====

	.target	sm_100

	.elftype	@"ET_EXEC"


//--------------------- .note.nv.tkinfo           --------------------------
	.section	.note.nv.tkinfo,"",@"SHT_NOTE"
	.sectionflags	@"SHF_NOTE_NV_TKINFO"
	.tkinfo
        /*0018*/ 	.word	0x00000002
        /*0030*/ 	.string	""
        /*0030*/ 	.string	"ptxas"
        /*0030*/ 	.string	"Cuda compilation tools, release 13.0, V13.0.88"
        /*0030*/ 	.string	"Build cuda_13.0.r13.0/compiler.36424714_0"
        /*0030*/ 	.string	"-arch sm_100 -m 64 "



//--------------------- .note.nv.cuinfo           --------------------------
	.section	.note.nv.cuinfo,"",@"SHT_NOTE"
	.sectionflags	@"SHF_NOTE_NV_CUINFO"
        /*0018*/ 	.short	0x0002
        /*001a*/ 	.short	0x0064
        /*001c*/ 	.short	0x0082
	.zero		2


//--------------------- .nv.info                  --------------------------
	.section	.nv.info,"",@"SHT_CUDA_INFO"
	.align	4


	//----- nvinfo : EIATTR_REGCOUNT
	.align		4
        /*0000*/ 	.byte	0x04, 0x2f
        /*0002*/ 	.short	(.L_1 - .L_0)
	.align		4
.L_0:
        /*0004*/ 	.word	index@(_Z14convolution_1dPfS_iS_iPbf)
        /*0008*/ 	.word	0x0000001a


	//----- nvinfo : EIATTR_FRAME_SIZE
	.align		4
.L_1:
        /*000c*/ 	.byte	0x04, 0x11
        /*000e*/ 	.short	(.L_3 - .L_2)
	.align		4
.L_2:
        /*0010*/ 	.word	index@(_Z14convolution_1dPfS_iS_iPbf)
        /*0014*/ 	.word	0x00000000


	//----- nvinfo : EIATTR_MIN_STACK_SIZE
	.align		4
.L_3:
        /*0018*/ 	.byte	0x04, 0x12
        /*001a*/ 	.short	(.L_5 - .L_4)
	.align		4
.L_4:
        /*001c*/ 	.word	index@(_Z14convolution_1dPfS_iS_iPbf)
        /*0020*/ 	.word	0x00000000
.L_5:


//--------------------- .nv.compat                --------------------------
	.section	.nv.compat,"",@"SHT_CUDA_COMPAT_INFO"
	.align	4
        /*0000*/ 	.byte	0x02, 0x09, 0x00, 0x00, 0x02, 0x02, 0x01, 0x00, 0x02, 0x05, 0x05, 0x00, 0x03, 0x07, 0x01, 0x01
        /*0010*/ 	.byte	0x02, 0x03, 0x00, 0x00, 0x02, 0x06, 0x01, 0x00, 0x04, 0x0b, 0x08, 0x00, 0x09, 0x00, 0x00, 0x00
        /*0020*/ 	.byte	0x00, 0x00, 0x00, 0x00


//--------------------- .nv.info._Z14convolution_1dPfS_iS_iPbf --------------------------
	.section	.nv.info._Z14convolution_1dPfS_iS_iPbf,"",@"SHT_CUDA_INFO"
	.sectionflags	@""
	.align	4


	//----- nvinfo : EIATTR_CUDA_API_VERSION
	.align		4
        /*0000*/ 	.byte	0x04, 0x37
        /*0002*/ 	.short	(.L_7 - .L_6)
.L_6:
        /*0004*/ 	.word	0x00000082


	//----- nvinfo : EIATTR_KPARAM_INFO
	.align		4
.L_7:
        /*0008*/ 	.byte	0x04, 0x17
        /*000a*/ 	.short	(.L_9 - .L_8)
.L_8:
        /*000c*/ 	.word	0x00000000
        /*0010*/ 	.short	0x0006
        /*0012*/ 	.short	0x0030
        /*0014*/ 	.byte	0x00, 0xf0, 0x11, 0x00


	//----- nvinfo : EIATTR_KPARAM_INFO
	.align		4
.L_9:
        /*0018*/ 	.byte	0x04, 0x17
        /*001a*/ 	.short	(.L_11 - .L_10)
.L_10:
        /*001c*/ 	.word	0x00000000
        /*0020*/ 	.short	0x0005
        /*0022*/ 	.short	0x0028
        /*0024*/ 	.byte	0x00, 0xf5, 0x21, 0x00


	//----- nvinfo : EIATTR_KPARAM_INFO
	.align		4
.L_11:
        /*0028*/ 	.byte	0x04, 0x17
        /*002a*/ 	.short	(.L_13 - .L_12)
.L_12:
        /*002c*/ 	.word	0x00000000
        /*0030*/ 	.short	0x0004
        /*0032*/ 	.short	0x0020
        /*0034*/ 	.byte	0x00, 0xf0, 0x11, 0x00


	//----- nvinfo : EIATTR_KPARAM_INFO
	.align		4
.L_13:
        /*0038*/ 	.byte	0x04, 0x17
        /*003a*/ 	.short	(.L_15 - .L_14)
.L_14:
        /*003c*/ 	.word	0x00000000
        /*0040*/ 	.short	0x0003
        /*0042*/ 	.short	0x0018
        /*0044*/ 	.byte	0x00, 0xf5, 0x21, 0x00


	//----- nvinfo : EIATTR_KPARAM_INFO
	.align		4
.L_15:
        /*0048*/ 	.byte	0x04, 0x17
        /*004a*/ 	.short	(.L_17 - .L_16)
.L_16:
        /*004c*/ 	.word	0x00000000
        /*0050*/ 	.short	0x0002
        /*0052*/ 	.short	0x0010
        /*0054*/ 	.byte	0x00, 0xf0, 0x11, 0x00


	//----- nvinfo : EIATTR_KPARAM_INFO
	.align		4
.L_17:
        /*0058*/ 	.byte	0x04, 0x17
        /*005a*/ 	.short	(.L_19 - .L_18)
.L_18:
        /*005c*/ 	.word	0x00000000
        /*0060*/ 	.short	0x0001
        /*0062*/ 	.short	0x0008
        /*0064*/ 	.byte	0x00, 0xf5, 0x21, 0x00


	//----- nvinfo : EIATTR_KPARAM_INFO
	.align		4
.L_19:
        /*0068*/ 	.byte	0x04, 0x17
        /*006a*/ 	.short	(.L_21 - .L_20)
.L_20:
        /*006c*/ 	.word	0x00000000
        /*0070*/ 	.short	0x0000
        /*0072*/ 	.short	0x0000
        /*0074*/ 	.byte	0x00, 0xf5, 0x21, 0x00


	//----- nvinfo : EIATTR_SPARSE_MMA_MASK
	.align		4
.L_21:
        /*0078*/ 	.byte	0x03, 0x50
        /*007a*/ 	.short	0x0000


	//----- nvinfo : EIATTR_MAXREG_COUNT
	.align		4
        /*007c*/ 	.byte	0x03, 0x1b
        /*007e*/ 	.short	0x00ff


	//----- nvinfo : EIATTR_MERCURY_ISA_VERSION
	.align		4
        /*0080*/ 	.byte	0x03, 0x5f
        /*0082*/ 	.short	0x0101


	//----- nvinfo : EIATTR_VRC_CTA_INIT_COUNT
	.align		4
        /*0084*/ 	.byte	0x02, 0x4a
	.zero		1
	.zero		1


	//----- nvinfo : EIATTR_EXIT_INSTR_OFFSETS
	.align		4
        /*0088*/ 	.byte	0x04, 0x1c
        /*008a*/ 	.short	(.L_23 - .L_22)


	//   ....[0]....
.L_22:
        /*008c*/ 	.word	0x00000070


	//   ....[1]....
        /*0090*/ 	.word	0x00000c80


	//----- nvinfo : EIATTR_CRS_STACK_SIZE
	.align		4
.L_23:
        /*0094*/ 	.byte	0x04, 0x1e
        /*0096*/ 	.short	(.L_25 - .L_24)
.L_24:
        /*0098*/ 	.word	0x00000000


	//----- nvinfo : EIATTR_CBANK_PARAM_SIZE
	.align		4
.L_25:
        /*009c*/ 	.byte	0x03, 0x19
        /*009e*/ 	.short	0x0034


	//----- nvinfo : EIATTR_PARAM_CBANK
	.align		4
        /*00a0*/ 	.byte	0x04, 0x0a
        /*00a2*/ 	.short	(.L_27 - .L_26)
	.align		4
.L_26:
        /*00a4*/ 	.word	index@(.nv.constant0._Z14convolution_1dPfS_iS_iPbf)
        /*00a8*/ 	.short	0x0380
        /*00aa*/ 	.short	0x0034


	//----- nvinfo : EIATTR_SW_WAR
	.align		4
.L_27:
        /*00ac*/ 	.byte	0x04, 0x36
        /*00ae*/ 	.short	(.L_29 - .L_28)
.L_28:
        /*00b0*/ 	.word	0x00000008
.L_29:


//--------------------- .nv.callgraph             --------------------------
	.section	.nv.callgraph,"",@"SHT_CUDA_CALLGRAPH"
	.align	4
	.sectionentsize	8
	.align		4
        /*0000*/ 	.word	0x00000000
	.align		4
        /*0004*/ 	.word	0xffffffff
	.align		4
        /*0008*/ 	.word	0x00000000
	.align		4
        /*000c*/ 	.word	0xfffffffe
	.align		4
        /*0010*/ 	.word	0x00000000
	.align		4
        /*0014*/ 	.word	0xfffffffd
	.align		4
        /*0018*/ 	.word	0x00000000
	.align		4
        /*001c*/ 	.word	0xfffffffc


//--------------------- .text._Z14convolution_1dPfS_iS_iPbf --------------------------
	.section	.text._Z14convolution_1dPfS_iS_iPbf,"ax",@progbits
	.align	128
        .global         _Z14convolution_1dPfS_iS_iPbf
        .type           _Z14convolution_1dPfS_iS_iPbf,@function
        .size           _Z14convolution_1dPfS_iS_iPbf,(.L_x_18 - _Z14convolution_1dPfS_iS_iPbf)
        .other          _Z14convolution_1dPfS_iS_iPbf,@"STO_CUDA_ENTRY STV_DEFAULT"
_Z14convolution_1dPfS_iS_iPbf:
.text._Z14convolution_1dPfS_iS_iPbf:
[----:B------:R-:W-:Y:S01]  /*0000*/  LDC R1, c[0x0][0x37c] ;  /* 0x0000df00ff017b82 */ /* 0x000fe20000000800 */
[----:B------:R-:W0:Y:S01]  /*0010*/  S2R R0, SR_TID.X ;  /* 0x0000000000007919 */ /* 0x000e220000002100 */
[----:B------:R-:W0:Y:S01]  /*0020*/  LDCU UR5, c[0x0][0x360] ;  /* 0x00006c00ff0577ac */ /* 0x000e220008000800 */
[----:B------:R-:W0:Y:S01]  /*0030*/  S2R R3, SR_CTAID.X ;  /* 0x0000000000037919 */ /* 0x000e220000002500 */
[----:B------:R-:W1:Y:S01]  /*0040*/  LDCU UR4, c[0x0][0x390] ;  /* 0x00007200ff0477ac */ /* 0x000e620008000800 */
[----:B0-----:R-:W-:-:S05]  /*0050*/  IMAD R0, R3, UR5, R0 ;  /* 0x0000000503007c24 */ /* 0x001fca000f8e0200 */
[----:B-1----:R-:W-:-:S13]  /*0060*/  ISETP.GE.AND P0, PT, R0, UR4, PT ;  /* 0x0000000400007c0c */ /* 0x002fda000bf06270 */
[----:B------:R-:W-:Y:S05]  /*0070*/  @P0 EXIT ;  /* 0x000000000000094d */ /* 0x000fea0003800000 */
[----:B------:R-:W0:Y:S01]  /*0080*/  LDCU UR4, c[0x0][0x3a0] ;  /* 0x00007400ff0477ac */ /* 0x000e220008000800 */
[----:B------:R-:W1:Y:S01]  /*0090*/  LDCU UR6, c[0x0][0x370] ;  /* 0x00006e00ff0677ac */ /* 0x000e620008000800 */
[----:B------:R-:W2:Y:S01]  /*00a0*/  LDCU.64 UR10, c[0x0][0x358] ;  /* 0x00006b00ff0a77ac */ /* 0x000ea20008000a00 */
[----:B------:R-:W3:Y:S01]  /*00b0*/  LDCU UR9, c[0x0][0x390] ;  /* 0x00007200ff0977ac */ /* 0x000ee20008000800 */
[----:B------:R-:W4:Y:S01]  /*00c0*/  LDCU.64 UR14, c[0x0][0x3a8] ;  /* 0x00007500ff0e77ac */ /* 0x000f220008000a00 */
[----:B0-----:R-:W-:Y:S02]  /*00d0*/  USHF.R.U32.HI UR7, URZ, 0x1, UR4 ;  /* 0x00000001ff077899 */ /* 0x001fe40008011604 */
[----:B------:R-:W-:Y:S02]  /*00e0*/  ULOP3.LUT UR8, UR4, 0x3, URZ, 0xc0, !UPT ;  /* 0x0000000304087892 */ /* 0x000fe4000f8ec0ff */
[----:B------:R-:W-:Y:S02]  /*00f0*/  ULOP3.LUT UR4, UR4, 0x7ffffffc, URZ, 0xc0, !UPT ;  /* 0x7ffffffc04047892 */ /* 0x000fe4000f8ec0ff */
[----:B-1234-:R-:W-:-:S12]  /*0100*/  UIMAD UR5, UR5, UR6, URZ ;  /* 0x00000006050572a4 */ /* 0x01efd8000f8e02ff */
.L_x_16:
[----:B0-----:R-:W0:Y:S01]  /*0110*/  LDCU.64 UR12, c[0x0][0x3a8] ;  /* 0x00007500ff0c77ac */ /* 0x001e220008000a00 */
[----:B-1----:R-:W1:Y:S01]  /*0120*/  LDC R4, c[0x0][0x3a0] ;  /* 0x0000e800ff047b82 */ /* 0x002e620000000800 */
[----:B0---4-:R-:W-:Y:S02]  /*0130*/  IMAD.U32 R11, RZ, RZ, UR12 ;  /* 0x0000000cff0b7e24 */ /* 0x011fe4000f8e00ff */
[----:B------:R-:W-:-:S03]  /*0140*/  IMAD.U32 R9, RZ, RZ, UR13 ;  /* 0x0000000dff097e24 */ /* 0x000fc6000f8e00ff */
[----:B--23--:R-:W-:-:S04]  /*0150*/  IADD3 R2, P0, PT, R0, R11, RZ ;  /* 0x0000000b00027210 */ /* 0x00cfc80007f1e0ff */
[----:B------:R-:W-:-:S05]  /*0160*/  LEA.HI.X.SX32 R3, R0, R9, 0x1, P0 ;  /* 0x0000000900037211 */ /* 0x000fca00000f0eff */
[----:B------:R-:W2:Y:S01]  /*0170*/  LDG.E.U8 R2, desc[UR10][R2.64] ;  /* 0x0000000a02027981 */ /* 0x000ea2000c1e1100 */
[----:B-1----:R-:W-:Y:S01]  /*0180*/  ISETP.GE.AND P0, PT, R4, 0x1, PT ;  /* 0x000000010400780c */ /* 0x002fe20003f06270 */
[----:B------:R-:W-:Y:S03]  /*0190*/  BSSY.RECONVERGENT B0, `(.L_x_0) ;  /* 0x00000aa000007945 */ /* 0x000fe60003800200 */
[----:B--2---:R-:W-:-:S13]  /*01a0*/  ISETP.EQ.OR P0, PT, R2, RZ, !P0 ;  /* 0x000000ff0200720c */ /* 0x004fda0004702670 */
[----:B------:R-:W-:Y:S05]  /*01b0*/  @P0 BRA `(.L_x_1) ;  /* 0x00000008009c0947 */ /* 0x000fea0003800000 */
[----:B------:R-:W0:Y:S01]  /*01c0*/  LDC.64 R2, c[0x0][0x380] ;  /* 0x0000e000ff027b82 */ /* 0x000e220000000a00 */
[----:B------:R-:W-:Y:S01]  /*01d0*/  ISETP.GE.U32.AND P0, PT, R4, 0x4, PT ;  /* 0x000000040400780c */ /* 0x000fe20003f06070 */
[----:B------:R-:W-:Y:S02]  /*01e0*/  IMAD.MOV.U32 R13, RZ, RZ, RZ ;  /* 0x000000ffff0d7224 */ /* 0x000fe400078e00ff */
[----:B0-----:R-:W-:-:S10]  /*01f0*/  IMAD.WIDE R2, R0, 0x4, R2 ;  /* 0x0000000400027825 */ /* 0x001fd400078e0202 */
[----:B------:R-:W-:Y:S05]  /*0200*/  @!P0 BRA `(.L_x_2) ;  /* 0x00000004006c8947 */ /* 0x000fea0003800000 */
[----:B------:R-:W0:Y:S01]  /*0210*/  LDC.64 R4, c[0x0][0x398] ;  /* 0x0000e600ff047b82 */ /* 0x000e220000000a00 */
[----:B------:R-:W-:-:S07]  /*0220*/  IMAD.MOV.U32 R15, RZ, RZ, RZ ;  /* 0x000000ffff0f7224 */ /* 0x000fce00078e00ff */
.L_x_11:
[----:B------:R-:W-:Y:S01]  /*0230*/  IADD3 R8, PT, PT, R0, UR7, -R15 ;  /* 0x0000000700087c10 */ /* 0x000fe2000fffe80f */
[----:B------:R-:W-:Y:S01]  /*0240*/  IMAD.U32 R9, RZ, RZ, UR15 ;  /* 0x0000000fff097e24 */ /* 0x000fe2000f8e00ff */
[----:B------:R-:W-:-:S04]  /*0250*/  MOV R11, UR14 ;  /* 0x0000000e000b7c02 */ /* 0x000fc80008000f00 */
[----:B------:R-:W-:-:S04]  /*0260*/  IADD3 R12, P0, PT, R8, R11, RZ ;  /* 0x0000000b080c7210 */ /* 0x000fc80007f1e0ff */
[----:B------:R-:W-:-:S05]  /*0270*/  LEA.HI.X.SX32 R13, R8, R9, 0x1, P0 ;  /* 0x00000009080d7211 */ /* 0x000fca00000f0eff */
[----:B--2---:R-:W2:Y:S01]  /*0280*/  LDG.E.U8 R6, desc[UR10][R12.64] ;  /* 0x0000000a0c067981 */ /* 0x004ea2000c1e1100 */
[----:B------:R-:W-:Y:S01]  /*0290*/  BSSY.RECONVERGENT B1, `(.L_x_3) ;  /* 0x0000012000017945 */ /* 0x000fe20003800200 */
[----:B--2---:R-:W-:Y:S01]  /*02a0*/  ISETP.NE.AND P0, PT, R6, RZ, PT ;  /* 0x000000ff0600720c */ /* 0x004fe20003f05270 */
[----:B0-----:R-:W-:-:S12]  /*02b0*/  IMAD.WIDE.U32 R6, R15, 0x4, R4 ;  /* 0x000000040f067825 */ /* 0x001fd800078e0004 */
[----:B-1-3--:R-:W-:Y:S05]  /*02c0*/  @!P0 BRA `(.L_x_4) ;  /* 0x0000000000388947 */ /* 0x00afea0003800000 */
[----:B------:R-:W-:-:S04]  /*02d0*/  ISETP.GE.AND P0, PT, R8, UR9, PT ;  /* 0x0000000908007c0c */ /* 0x000fc8000bf06270 */
[----:B------:R-:W-:-:S13]  /*02e0*/  ISETP.LT.OR P0, PT, R8, RZ, P0 ;  /* 0x000000ff0800720c */ /* 0x000fda0000701670 */
[----:B------:R-:W0:Y:S01]  /*02f0*/  @!P0 LDC.64 R16, c[0x0][0x388] ;  /* 0x0000e200ff108b82 */ /* 0x000e220000000a00 */
[----:B------:R-:W2:Y:S04]  /*0300*/  @!P0 LDG.E R19, desc[UR10][R6.64] ;  /* 0x0000000a06138981 */ /* 0x000ea8000c1e1900 */
[----:B------:R-:W2:Y:S01]  /*0310*/  @!P0 LDG.E R21, desc[UR10][R2.64] ;  /* 0x0000000a02158981 */ /* 0x000ea2000c1e1900 */
[----:B0-----:R-:W-:-:S06]  /*0320*/  @!P0 IMAD.WIDE.U32 R16, R8, 0x4, R16 ;  /* 0x0000000408108825 */ /* 0x001fcc00078e0010 */
[----:B------:R-:W2:Y:S02]  /*0330*/  @!P0 LDG.E R16, desc[UR10][R16.64] ;  /* 0x0000000a10108981 */ /* 0x000ea4000c1e1900 */
[----:B--2---:R-:W-:Y:S02]  /*0340*/  @!P0 FFMA R19, R16, R19, R21 ;  /* 0x0000001310138223 */ /* 0x004fe40000000015 */
[----:B------:R-:W0:Y:S03]  /*0350*/  @P0 LDC R21, c[0x0][0x3b0] ;  /* 0x0000ec00ff150b82 */ /* 0x000e260000000800 */
[----:B------:R1:W-:Y:S04]  /*0360*/  @!P0 STG.E desc[UR10][R2.64], R19 ;  /* 0x0000001302008986 */ /* 0x0003e8000c10190a */
[----:B------:R-:W0:Y:S04]  /*0370*/  @P0 LDG.E R10, desc[UR10][R6.64] ;  /* 0x0000000a060a0981 */ /* 0x000e28000c1e1900 */
[----:B------:R-:W0:Y:S02]  /*0380*/  @P0 LDG.E R23, desc[UR10][R2.64] ;  /* 0x0000000a02170981 */ /* 0x000e24000c1e1900 */
[----:B0-----:R-:W-:-:S05]  /*0390*/  @P0 FFMA R21, R10, R21, R23 ;  /* 0x000000150a150223 */ /* 0x001fca0000000017 */
[----:B------:R1:W-:Y:S02]  /*03a0*/  @P0 STG.E desc[UR10][R2.64], R21 ;  /* 0x0000001502000986 */ /* 0x0003e4000c10190a */
.L_x_4:
[----:B------:R-:W-:Y:S05]  /*03b0*/  BSYNC.RECONVERGENT B1 ;  /* 0x0000000000017941 */ /* 0x000fea0003800200 */
.L_x_3:
[----:B------:R-:W2:Y:S01]  /*03c0*/  LDG.E.U8 R10, desc[UR10][R12.64+-0x1] ;  /* 0xffffff0a0c0a7981 */ /* 0x000ea2000c1e1100 */
[----:B------:R-:W-:Y:S01]  /*03d0*/  BSSY.RECONVERGENT B1, `(.L_x_5) ;  /* 0x0000012000017945 */ /* 0x000fe20003800200 */
[----:B--2---:R-:W-:-:S13]  /*03e0*/  ISETP.NE.AND P0, PT, R10, RZ, PT ;  /* 0x000000ff0a00720c */ /* 0x004fda0003f05270 */
[----:B------:R-:W-:Y:S05]  /*03f0*/  @!P0 BRA `(.L_x_6) ;  /* 0x00000000003c8947 */ /* 0x000fea0003800000 */
[----:B-1----:R-:W-:-:S05]  /*0400*/  VIADD R21, R8, 0xffffffff ;  /* 0xffffffff08157836 */ /* 0x002fca0000000000 */
[----:B------:R-:W-:-:S04]  /*0410*/  ISETP.GE.AND P0, PT, R21, UR9, PT ;  /* 0x0000000915007c0c */ /* 0x000fc8000bf06270 */
[----:B------:R-:W-:-:S13]  /*0420*/  ISETP.GT.AND P0, PT, R21, -0x1, !P0 ;  /* 0xffffffff1500780c */ /* 0x000fda0004704270 */
[----:B------:R-:W2:Y:S01]  /*0430*/  @!P0 LDG.E R10, desc[UR10][R6.64+0x4] ;  /* 0x0000040a060a8981 */ /* 0x000ea2000c1e1900 */
[----:B------:R-:W2:Y:S03]  /*0440*/  @!P0 LDC R14, c[0x0][0x3b0] ;  /* 0x0000ec00ff0e8b82 */ /* 0x000ea60000000800 */
[----:B------:R-:W2:Y:S05]  /*0450*/  @!P0 LDG.E R19, desc[UR10][R2.64] ;  /* 0x0000000a02138981 */ /* 0x000eaa000c1e1900 */
[----:B------:R-:W0:Y:S02]  /*0460*/  @P0 LDC.64 R16, c[0x0][0x388] ;  /* 0x0000e200ff100b82 */ /* 0x000e240000000a00 */
[----:B0-----:R-:W-:-:S04]  /*0470*/  @P0 IMAD.WIDE.U32 R16, R21, 0x4, R16 ;  /* 0x0000000415100825 */ /* 0x001fc800078e0010 */
[----:B--2---:R-:W-:-:S05]  /*0480*/  @!P0 FFMA R19, R10, R14, R19 ;  /* 0x0000000e0a138223 */ /* 0x004fca0000000013 */
[----:B------:R0:W-:Y:S04]  /*0490*/  @!P0 STG.E desc[UR10][R2.64], R19 ;  /* 0x0000001302008986 */ /* 0x0001e8000c10190a */
[----:B------:R-:W2:Y:S04]  /*04a0*/  @P0 LDG.E R16, desc[UR10][R16.64] ;  /* 0x0000000a10100981 */ /* 0x000ea8000c1e1900 */
[----:B------:R-:W2:Y:S04]  /*04b0*/  @P0 LDG.E R21, desc[UR10][R6.64+0x4] ;  /* 0x0000040a06150981 */ /* 0x000ea8000c1e1900 */
[----:B------:R-:W2:Y:S02]  /*04c0*/  @P0 LDG.E R23, desc[UR10][R2.64] ;  /* 0x0000000a02170981 */ /* 0x000ea4000c1e1900 */
[----:B--2---:R-:W-:-:S05]  /*04d0*/  @P0 FFMA R21, R16, R21, R23 ;  /* 0x0000001510150223 */ /* 0x004fca0000000017 */
[----:B------:R0:W-:Y:S02]  /*04e0*/  @P0 STG.E desc[UR10][R2.64], R21 ;  /* 0x0000001502000986 */ /* 0x0001e4000c10190a */
.L_x_6:
[----:B------:R-:W-:Y:S05]  /*04f0*/  BSYNC.RECONVERGENT B1 ;  /* 0x0000000000017941 */ /* 0x000fea0003800200 */
.L_x_5:
[----:B------:R-:W2:Y:S01]  /*0500*/  LDG.E.U8 R10, desc[UR10][R12.64+-0x2] ;  /* 0xfffffe0a0c0a7981 */ /* 0x000ea2000c1e1100 */
[----:B------:R-:W-:Y:S01]  /*0510*/  BSSY.RECONVERGENT B1, `(.L_x_7) ;  /* 0x0000012000017945 */ /* 0x000fe20003800200 */
[----:B--2---:R-:W-:-:S13]  /*0520*/  ISETP.NE.AND P0, PT, R10, RZ, PT ;  /* 0x000000ff0a00720c */ /* 0x004fda0003f05270 */
[----:B------:R-:W-:Y:S05]  /*0530*/  @!P0 BRA `(.L_x_8) ;  /* 0x00000000003c8947 */ /* 0x000fea0003800000 */
[----:B01----:R-:W-:-:S05]  /*0540*/  VIADD R21, R8, 0xfffffffe ;  /* 0xfffffffe08157836 */ /* 0x003fca0000000000 */
        /* <DEDUP_REMOVED lines=9> */
[----:B------:R-:W3:Y:S04]  /*05e0*/  @P0 LDG.E R16, desc[UR10][R16.64] ;  /* 0x0000000a10100981 */ /* 0x000ee8000c1e1900 */
[----:B------:R-:W3:Y:S04]  /*05f0*/  @P0 LDG.E R21, desc[UR10][R6.64+0x8] ;  /* 0x0000080a06150981 */ /* 0x000ee8000c1e1900 */
[----:B------:R-:W3:Y:S02]  /*0600*/  @P0 LDG.E R23, desc[UR10][R2.64] ;  /* 0x0000000a02170981 */ /* 0x000ee4000c1e1900 */
[----:B---3--:R-:W-:-:S05]  /*0610*/  @P0 FFMA R21, R16, R21, R23 ;  /* 0x0000001510150223 */ /* 0x008fca0000000017 */
[----:B------:R2:W-:Y:S02]  /*0620*/  @P0 STG.E desc[UR10][R2.64], R21 ;  /* 0x0000001502000986 */ /* 0x0005e4000c10190a */
.L_x_8:
[----:B------:R-:W-:Y:S05]  /*0630*/  BSYNC.RECONVERGENT B1 ;  /* 0x0000000000017941 */ /* 0x000fea0003800200 */
.L_x_7:
[----:B------:R-:W3:Y:S01]  /*0640*/  LDG.E.U8 R12, desc[UR10][R12.64+-0x3] ;  /* 0xfffffd0a0c0c7981 */ /* 0x000ee2000c1e1100 */
[----:B------:R-:W-:Y:S01]  /*0650*/  IADD3 R15, PT, PT, R15, 0x4, RZ ;  /* 0x000000040f0f7810 */ /* 0x000fe20007ffe0ff */
[----:B------:R-:W-:Y:S03]  /*0660*/  BSSY.RECONVERGENT B1, `(.L_x_9) ;  /* 0x0000013000017945 */ /* 0x000fe60003800200 */
[----:B------:R-:W-:Y:S02]  /*0670*/  ISETP.NE.AND P1, PT, R15, UR4, PT ;  /* 0x000000040f007c0c */ /* 0x000fe4000bf25270 */
[----:B---3--:R-:W-:-:S13]  /*0680*/  ISETP.NE.AND P0, PT, R12, RZ, PT ;  /* 0x000000ff0c00720c */ /* 0x008fda0003f05270 */
[----:B------:R-:W-:Y:S05]  /*0690*/  @!P0 BRA `(.L_x_10) ;  /* 0x00000000003c8947 */ /* 0x000fea0003800000 */
[----:B012---:R-:W-:-:S05]  /*06a0*/  VIADD R19, R8, 0xfffffffd ;  /* 0xfffffffd08137836 */ /* 0x007fca0000000000 */
        /* <DEDUP_REMOVED lines=14> */
.L_x_10:
[----:B------:R-:W-:Y:S05]  /*0790*/  BSYNC.RECONVERGENT B1 ;  /* 0x0000000000017941 */ /* 0x000fea0003800200 */
.L_x_9:
[----:B------:R-:W-:Y:S05]  /*07a0*/  @P1 BRA `(.L_x_11) ;  /* 0xfffffff800a01947 */ /* 0x000fea000383ffff */
[----:B------:R-:W-:-:S07]  /*07b0*/  IMAD.U32 R13, RZ, RZ, UR4 ;  /* 0x00000004ff0d7e24 */ /* 0x000fce000f8e00ff */
.L_x_2:
[----:B------:R-:W-:-:S09]  /*07c0*/  UISETP.NE.AND UP0, UPT, UR8, URZ, UPT ;  /* 0x000000ff0800728c */ /* 0x000fd2000bf05270 */
[----:B------:R-:W-:Y:S05]  /*07d0*/  BRA.U !UP0, `(.L_x_1) ;  /* 0x0000000508147547 */ /* 0x000fea000b800000 */
[----:B------:R-:W-:Y:S01]  /*07e0*/  IADD3 R8, PT, PT, R0, UR7, -R13 ;  /* 0x0000000700087c10 */ /* 0x000fe2000fffe80d */
[----:B------:R-:W4:Y:S03]  /*07f0*/  LDC.64 R6, c[0x0][0x398] ;  /* 0x0000e600ff067b82 */ /* 0x000f260000000a00 */
[----:B------:R-:W-:-:S04]  /*0800*/  IADD3 R4, P0, PT, R8, R11, RZ ;  /* 0x0000000b08047210 */ /* 0x000fc80007f1e0ff */
[----:B------:R-:W-:-:S05]  /*0810*/  LEA.HI.X.SX32 R5, R8, R9, 0x1, P0 ;  /* 0x0000000908057211 */ /* 0x000fca00000f0eff */
[----:B------:R-:W5:Y:S01]  /*0820*/  LDG.E.U8 R9, desc[UR10][R4.64] ;  /* 0x0000000a04097981 */ /* 0x000f62000c1e1100 */
[----:B------:R-:W-:Y:S01]  /*0830*/  BSSY.RECONVERGENT B1, `(.L_x_12) ;  /* 0x0000013000017945 */ /* 0x000fe20003800200 */
[----:B----4-:R-:W-:Y:S01]  /*0840*/  IMAD.WIDE.U32 R6, R13, 0x4, R6 ;  /* 0x000000040d067825 */ /* 0x010fe200078e0006 */
[----:B-----5:R-:W-:-:S13]  /*0850*/  ISETP.NE.AND P0, PT, R9, RZ, PT ;  /* 0x000000ff0900720c */ /* 0x020fda0003f05270 */
[----:B------:R-:W-:Y:S05]  /*0860*/  @!P0 BRA `(.L_x_13) ;  /* 0x00000000003c8947 */ /* 0x000fea0003800000 */
[----:B------:R-:W4:Y:S02]  /*0870*/  LDCU UR6, c[0x0][0x390] ;  /* 0x00007200ff0677ac */ /* 0x000f240008000800 */
[----:B----4-:R-:W-:-:S04]  /*0880*/  ISETP.GE.AND P0, PT, R8, UR6, PT ;  /* 0x0000000608007c0c */ /* 0x010fc8000bf06270 */
[----:B------:R-:W-:-:S13]  /*0890*/  ISETP.GT.AND P0, PT, R8, -0x1, !P0 ;  /* 0xffffffff0800780c */ /* 0x000fda0004704270 */
[----:B------:R-:W4:Y:S01]  /*08a0*/  @!P0 LDG.E R9, desc[UR10][R6.64] ;  /* 0x0000000a06098981 */ /* 0x000f22000c1e1900 */
[----:B------:R-:W4:Y:S03]  /*08b0*/  @!P0 LDC R13, c[0x0][0x3b0] ;  /* 0x0000ec00ff0d8b82 */ /* 0x000f260000000800 */
[----:B------:R-:W4:Y:S05]  /*08c0*/  @!P0 LDG.E R12, desc[UR10][R2.64] ;  /* 0x0000000a020c8981 */ /* 0x000f2a000c1e1900 */
[----:B------:R-:W5:Y:S02]  /*08d0*/  @P0 LDC.64 R10, c[0x0][0x388] ;  /* 0x0000e200ff0a0b82 */ /* 0x000f640000000a00 */
[----:B-----5:R-:W-:-:S04]  /*08e0*/  @P0 IMAD.WIDE.U32 R10, R8, 0x4, R10 ;  /* 0x00000004080a0825 */ /* 0x020fc800078e000a */
[----:B----4-:R-:W-:-:S05]  /*08f0*/  @!P0 FFMA R9, R9, R13, R12 ;  /* 0x0000000d09098223 */ /* 0x010fca000000000c */
[----:B------:R4:W-:Y:S04]  /*0900*/  @!P0 STG.E desc[UR10][R2.64], R9 ;  /* 0x0000000902008986 */ /* 0x0009e8000c10190a */
[----:B------:R-:W5:Y:S04]  /*0910*/  @P0 LDG.E R10, desc[UR10][R10.64] ;  /* 0x0000000a0a0a0981 */ /* 0x000f68000c1e1900 */
[----:B------:R-:W5:Y:S04]  /*0920*/  @P0 LDG.E R13, desc[UR10][R6.64] ;  /* 0x0000000a060d0981 */ /* 0x000f68000c1e1900 */
[----:B------:R-:W5:Y:S02]  /*0930*/  @P0 LDG.E R15, desc[UR10][R2.64] ;  /* 0x0000000a020f0981 */ /* 0x000f64000c1e1900 */
[----:B-----5:R-:W-:-:S05]  /*0940*/  @P0 FFMA R13, R10, R13, R15 ;  /* 0x0000000d0a0d0223 */ /* 0x020fca000000000f */
[----:B------:R4:W-:Y:S02]  /*0950*/  @P0 STG.E desc[UR10][R2.64], R13 ;  /* 0x0000000d02000986 */ /* 0x0009e4000c10190a */
.L_x_13:
[----:B------:R-:W-:Y:S05]  /*0960*/  BSYNC.RECONVERGENT B1 ;  /* 0x0000000000017941 */ /* 0x000fea0003800200 */
.L_x_12:
[----:B------:R-:W-:-:S09]  /*0970*/  UISETP.NE.AND UP0, UPT, UR8, 0x1, UPT ;  /* 0x000000010800788c */ /* 0x000fd2000bf05270 */
[----:B------:R-:W-:Y:S05]  /*0980*/  BRA.U !UP0, `(.L_x_1) ;  /* 0x0000000108a87547 */ /* 0x000fea000b800000 */
[----:B----4-:R-:W4:Y:S01]  /*0990*/  LDG.E.U8 R9, desc[UR10][R4.64+-0x1] ;  /* 0xffffff0a04097981 */ /* 0x010f22000c1e1100 */
[----:B------:R-:W-:Y:S01]  /*09a0*/  BSSY.RECONVERGENT B1, `(.L_x_14) ;  /* 0x0000013000017945 */ /* 0x000fe20003800200 */
[----:B----4-:R-:W-:-:S13]  /*09b0*/  ISETP.NE.AND P0, PT, R9, RZ, PT ;  /* 0x000000ff0900720c */ /* 0x010fda0003f05270 */
[----:B------:R-:W-:Y:S05]  /*09c0*/  @!P0 BRA `(.L_x_15) ;  /* 0x0000000000408947 */ /* 0x000fea0003800000 */
[----:B------:R-:W4:Y:S01]  /*09d0*/  LDCU UR6, c[0x0][0x390] ;  /* 0x00007200ff0677ac */ /* 0x000f220008000800 */
[----:B------:R-:W-:-:S05]  /*09e0*/  VIADD R13, R8, 0xffffffff ;  /* 0xffffffff080d7836 */ /* 0x000fca0000000000 */
        /* <DEDUP_REMOVED lines=14> */
.L_x_15:
[----:B------:R-:W-:Y:S05]  /*0ad0*/  BSYNC.RECONVERGENT B1 ;  /* 0x0000000000017941 */ /* 0x000fea0003800200 */
.L_x_14:
[----:B------:R-:W-:-:S09]  /*0ae0*/  UISETP.NE.AND UP0, UPT, UR8, 0x2, UPT ;  /* 0x000000020800788c */ /* 0x000fd2000bf05270 */
[----:B------:R-:W-:Y:S05]  /*0af0*/  BRA.U !UP0, `(.L_x_1) ;  /* 0x00000001084c7547 */ /* 0x000fea000b800000 */
[----:B------:R-:W5:Y:S02]  /*0b00*/  LDG.E.U8 R4, desc[UR10][R4.64+-0x2] ;  /* 0xfffffe0a04047981 */ /* 0x000f64000c1e1100 */
[----:B-----5:R-:W-:-:S13]  /*0b10*/  ISETP.NE.AND P0, PT, R4, RZ, PT ;  /* 0x000000ff0400720c */ /* 0x020fda0003f05270 */
[----:B------:R-:W-:Y:S05]  /*0b20*/  @!P0 BRA `(.L_x_1) ;  /* 0x0000000000408947 */ /* 0x000fea0003800000 */
[----:B------:R-:W5:Y:S01]  /*0b30*/  LDCU UR6, c[0x0][0x390] ;  /* 0x00007200ff0677ac */ /* 0x000f620008000800 */
[----:B------:R-:W-:-:S04]  /*0b40*/  IADD3 R11, PT, PT, R8, -0x2, RZ ;  /* 0xfffffffe080b7810 */ /* 0x000fc80007ffe0ff */
[----:B-----5:R-:W-:-:S04]  /*0b50*/  ISETP.GE.AND P0, PT, R11, UR6, PT ;  /* 0x000000060b007c0c */ /* 0x020fc8000bf06270 */
[----:B------:R-:W-:-:S13]  /*0b60*/  ISETP.GT.AND P0, PT, R11, -0x1, !P0 ;  /* 0xffffffff0b00780c */ /* 0x000fda0004704270 */
[----:B------:R-:W5:Y:S01]  /*0b70*/  @!P0 LDG.E R8, desc[UR10][R6.64+0x8] ;  /* 0x0000080a06088981 */ /* 0x000f62000c1e1900 */
[----:B------:R-:W5:Y:S03]  /*0b80*/  @!P0 LDC R10, c[0x0][0x3b0] ;  /* 0x0000ec00ff0a8b82 */ /* 0x000f660000000800 */
[----:B----4-:R-:W5:Y:S05]  /*0b90*/  @!P0 LDG.E R9, desc[UR10][R2.64] ;  /* 0x0000000a02098981 */ /* 0x010f6a000c1e1900 */
[----:B------:R-:W4:Y:S02]  /*0ba0*/  @P0 LDC.64 R4, c[0x0][0x388] ;  /* 0x0000e200ff040b82 */ /* 0x000f240000000a00 */
[----:B----4-:R-:W-:-:S04]  /*0bb0*/  @P0 IMAD.WIDE.U32 R4, R11, 0x4, R4 ;  /* 0x000000040b040825 */ /* 0x010fc800078e0004 */
[----:B-----5:R-:W-:-:S05]  /*0bc0*/  @!P0 FFMA R9, R8, R10, R9 ;  /* 0x0000000a08098223 */ /* 0x020fca0000000009 */
[----:B------:R4:W-:Y:S04]  /*0bd0*/  @!P0 STG.E desc[UR10][R2.64], R9 ;  /* 0x0000000902008986 */ /* 0x0009e8000c10190a */
[----:B------:R-:W5:Y:S04]  /*0be0*/  @P0 LDG.E R11, desc[UR10][R6.64+0x8] ;  /* 0x0000080a060b0981 */ /* 0x000f68000c1e1900 */
[----:B------:R-:W5:Y:S04]  /*0bf0*/  @P0 LDG.E R4, desc[UR10][R4.64] ;  /* 0x0000000a04040981 */ /* 0x000f68000c1e1900 */
[----:B------:R-:W5:Y:S02]  /*0c00*/  @P0 LDG.E R13, desc[UR10][R2.64] ;  /* 0x0000000a020d0981 */ /* 0x000f64000c1e1900 */
[----:B-----5:R-:W-:-:S05]  /*0c10*/  @P0 FFMA R11, R4, R11, R13 ;  /* 0x0000000b040b0223 */ /* 0x020fca000000000d */
[----:B------:R4:W-:Y:S02]  /*0c20*/  @P0 STG.E desc[UR10][R2.64], R11 ;  /* 0x0000000b02000986 */ /* 0x0009e4000c10190a */
.L_x_1:
[----:B------:R-:W-:Y:S05]  /*0c30*/  BSYNC.RECONVERGENT B0 ;  /* 0x0000000000007941 */ /* 0x000fea0003800200 */
.L_x_0:
[----:B------:R-:W5:Y:S01]  /*0c40*/  LDCU UR6, c[0x0][0x390] ;  /* 0x00007200ff0677ac */ /* 0x000f620008000800 */
[----:B------:R-:W-:-:S05]  /*0c50*/  VIADD R0, R0, UR5 ;  /* 0x0000000500007c36 */ /* 0x000fca0008000000 */
[----:B-----5:R-:W-:-:S13]  /*0c60*/  ISETP.GE.AND P0, PT, R0, UR6, PT ;  /* 0x0000000600007c0c */ /* 0x020fda000bf06270 */
[----:B------:R-:W-:Y:S05]  /*0c70*/  @!P0 BRA `(.L_x_16) ;  /* 0xfffffff400248947 */ /* 0x000fea000383ffff */
[----:B------:R-:W-:Y:S05]  /*0c80*/  EXIT ;  /* 0x000000000000794d */ /* 0x000fea0003800000 */
.L_x_17:
[----:B------:R-:W-:-:S00]  /*0c90*/  BRA `(.L_x_17) ;  /* 0xfffffffc00fc7947 */ /* 0x000fc0000383ffff */
[----:B------:R-:W-:-:S00]  /*0ca0*/  NOP ;  /* 0x0000000000007918 */ /* 0x000fc00000000000 */
        /* <DEDUP_REMOVED lines=13> */
.L_x_18:


//--------------------- .nv.shared.reserved.0     --------------------------
	.section	.nv.shared.reserved.0,"aw",@nobits
	.weak		__nv_reservedSMEM_offset_0_alias
	.size		__nv_reservedSMEM_offset_0_alias, 0, 64
	.other		__nv_reservedSMEM_offset_0_alias,@"STO_CUDA_RESERVED_SHARED STV_DEFAULT"
__nv_reservedSMEM_offset_0_alias:
	.zero		0
	.zero		64


//--------------------- .nv.constant0._Z14convolution_1dPfS_iS_iPbf --------------------------
	.section	.nv.constant0._Z14convolution_1dPfS_iS_iPbf,"a",@progbits
	.sectionflags	@""
	.align	4
.nv.constant0._Z14convolution_1dPfS_iS_iPbf:
	.zero		948


//--------------------- SYMBOLS --------------------------

	.type		.nv.reservedSmem.offset0,@object
	.size		.nv.reservedSmem.offset0,0x4
